//
// Generated by NVIDIA NVVM Compiler
//
// Compiler Build ID: CL-36424714
// Cuda compilation tools, release 13.0, V13.0.88
// Based on NVVM 20.0.0
//

.version 9.0
.target sm_100
.address_size 64

	// .globl	_Z13life3d_kernelPhS_i

.visible .entry _Z13life3d_kernelPhS_i(
	.param .u64 .ptr .align 1 _Z13life3d_kernelPhS_i_param_0,
	.param .u64 .ptr .align 1 _Z13life3d_kernelPhS_i_param_1,
	.param .u32 _Z13life3d_kernelPhS_i_param_2
)
{
	.reg .pred 	%p<12>;
	.reg .b16 	%rs<4>;
	.reg .b32 	%r<83>;
	.reg .b64 	%rd<31>;

	ld.param.u64 	%rd3, [_Z13life3d_kernelPhS_i_param_0];
	ld.param.u64 	%rd4, [_Z13life3d_kernelPhS_i_param_1];
	ld.param.u32 	%r26, [_Z13life3d_kernelPhS_i_param_2];
	cvta.to.global.u64 	%rd1, %rd4;
	cvta.to.global.u64 	%rd2, %rd3;
	mov.u32 	%r27, %ctaid.x;
	mov.u32 	%r28, %ntid.x;
	mul.lo.s32 	%r1, %r27, %r28;
	mov.u32 	%r2, %tid.x;
	add.s32 	%r3, %r1, %r2;
	mov.u32 	%r29, %ctaid.y;
	mov.u32 	%r30, %ntid.y;
	mov.u32 	%r31, %tid.y;
	mad.lo.s32 	%r32, %r29, %r30, %r31;
	mov.u32 	%r33, %ctaid.z;
	mov.u32 	%r34, %ntid.z;
	mov.u32 	%r35, %tid.z;
	mad.lo.s32 	%r5, %r33, %r34, %r35;
	setp.gt.s32 	%p1, %r32, %r26;
	max.s32 	%r36, %r3, %r5;
	setp.ge.s32 	%p2, %r36, %r26;
	or.pred  	%p3, %p2, %p1;
	@%p3 bra 	$L__BB0_10;
	mad.lo.s32 	%r39, %r26, %r3, %r32;
	mad.lo.s32 	%r6, %r39, %r26, %r5;
	add.s32 	%r40, %r26, %r32;
	add.s32 	%r41, %r26, %r5;
	add.s32 	%r42, %r40, -1;
	rem.s32 	%r7, %r42, %r26;
	add.s32 	%r43, %r41, -1;
	rem.s32 	%r8, %r43, %r26;
	rem.s32 	%r9, %r41, %r26;
	add.s32 	%r44, %r41, 1;
	rem.s32 	%r10, %r44, %r26;
	rem.s32 	%r11, %r40, %r26;
	add.s32 	%r45, %r40, 1;
	rem.s32 	%r12, %r45, %r26;
	add.s32 	%r46, %r2, %r26;
	add.s32 	%r79, %r46, %r1;
	mov.b32 	%r81, 0;
	mov.b32 	%r80, -3;
$L__BB0_2:
	add.s32 	%r47, %r79, -1;
	rem.s32 	%r48, %r47, %r26;
	mul.lo.s32 	%r17, %r48, %r26;
	add.s32 	%r49, %r17, %r7;
	mul.lo.s32 	%r50, %r49, %r26;
	add.s32 	%r51, %r50, %r8;
	cvt.s64.s32 	%rd5, %r51;
	add.s64 	%rd6, %rd2, %rd5;
	ld.global.u8 	%r52, [%rd6];
	add.s32 	%r53, %r81, %r52;
	add.s32 	%r54, %r50, %r9;
	cvt.s64.s32 	%rd7, %r54;
	add.s64 	%rd8, %rd2, %rd7;
	ld.global.u8 	%r55, [%rd8];
	add.s32 	%r56, %r53, %r55;
	add.s32 	%r57, %r50, %r10;
	cvt.s64.s32 	%rd9, %r57;
	add.s64 	%rd10, %rd2, %rd9;
	ld.global.u8 	%r58, [%rd10];
	add.s32 	%r59, %r56, %r58;
	add.s32 	%r60, %r17, %r11;
	mul.lo.s32 	%r18, %r60, %r26;
	add.s32 	%r61, %r18, %r8;
	cvt.s64.s32 	%rd11, %r61;
	add.s64 	%rd12, %rd2, %rd11;
	ld.global.u8 	%r62, [%rd12];
	add.s32 	%r82, %r59, %r62;
	setp.eq.s32 	%p4, %r80, -2;
	@%p4 bra 	$L__BB0_4;
	add.s32 	%r63, %r18, %r9;
	cvt.s64.s32 	%rd13, %r63;
	add.s64 	%rd14, %rd2, %rd13;
	ld.global.u8 	%r64, [%rd14];
	add.s32 	%r82, %r82, %r64;
$L__BB0_4:
	add.s32 	%r65, %r18, %r10;
	cvt.s64.s32 	%rd15, %r65;
	add.s64 	%rd16, %rd2, %rd15;
	ld.global.u8 	%r66, [%rd16];
	add.s32 	%r67, %r82, %r66;
	add.s32 	%r68, %r17, %r12;
	mul.lo.s32 	%r69, %r68, %r26;
	add.s32 	%r70, %r69, %r8;
	cvt.s64.s32 	%rd17, %r70;
	add.s64 	%rd18, %rd2, %rd17;
	ld.global.u8 	%r71, [%rd18];
	add.s32 	%r72, %r67, %r71;
	add.s32 	%r73, %r69, %r9;
	cvt.s64.s32 	%rd19, %r73;
	add.s64 	%rd20, %rd2, %rd19;
	ld.global.u8 	%r74, [%rd20];
	add.s32 	%r75, %r72, %r74;
	add.s32 	%r76, %r69, %r10;
	cvt.s64.s32 	%rd21, %r76;
	add.s64 	%rd22, %rd2, %rd21;
	ld.global.u8 	%r77, [%rd22];
	add.s32 	%r81, %r75, %r77;
	add.s32 	%r80, %r80, 1;
	add.s32 	%r79, %r79, 1;
	setp.ne.s32 	%p5, %r80, 0;
	@%p5 bra 	$L__BB0_2;
	cvt.s64.s32 	%rd23, %r6;
	add.s64 	%rd24, %rd2, %rd23;
	ld.global.u8 	%rs1, [%rd24];
	setp.eq.s16 	%p6, %rs1, 0;
	add.s32 	%r78, %r81, -8;
	setp.gt.u32 	%p7, %r78, -4;
	or.pred  	%p8, %p6, %p7;
	@%p8 bra 	$L__BB0_7;
	add.s64 	%rd30, %rd1, %rd23;
	mov.b16 	%rs3, 0;
	st.global.u8 	[%rd30], %rs3;
	bra.uni 	$L__BB0_10;
$L__BB0_7:
	setp.ne.s16 	%p9, %rs1, 0;
	setp.ne.s32 	%p10, %r81, 6;
	or.pred  	%p11, %p9, %p10;
	@%p11 bra 	$L__BB0_9;
	add.s64 	%rd28, %rd1, %rd23;
	mov.b16 	%rs2, 1;
	st.global.u8 	[%rd28], %rs2;
	bra.uni 	$L__BB0_10;
$L__BB0_9:
	add.s64 	%rd26, %rd1, %rd23;
	st.global.u8 	[%rd26], %rs1;
$L__BB0_10:
	ret;

}


// ===== COMPILED SASS (sm_100) =====

	.target	sm_100

	.elftype	@"ET_EXEC"


//--------------------- .note.nv.tkinfo           --------------------------
	.section	.note.nv.tkinfo,"",@"SHT_NOTE"
	.sectionflags	@"SHF_NOTE_NV_TKINFO"
	.tkinfo
        /*0018*/ 	.word	0x00000002
        /*0030*/ 	.string	""
        /*0030*/ 	.string	"ptxas"
        /*0030*/ 	.string	"Cuda compilation tools, release 13.0, V13.0.88"
        /*0030*/ 	.string	"Build cuda_13.0.r13.0/compiler.36424714_0"
        /*0030*/ 	.string	"-arch sm_100 -m 64 "



//--------------------- .note.nv.cuinfo           --------------------------
	.section	.note.nv.cuinfo,"",@"SHT_NOTE"
	.sectionflags	@"SHF_NOTE_NV_CUINFO"
        /*0018*/ 	.short	0x0002
        /*001a*/ 	.short	0x0064
        /*001c*/ 	.short	0x0082
	.zero		2


//--------------------- .nv.info                  --------------------------
	.section	.nv.info,"",@"SHT_CUDA_INFO"
	.align	4


	//----- nvinfo : EIATTR_REGCOUNT
	.align		4
        /*0000*/ 	.byte	0x04, 0x2f
        /*0002*/ 	.short	(.L_1 - .L_0)
	.align		4
.L_0:
        /*0004*/ 	.word	index@(_Z13life3d_kernelPhS_i)
        /*0008*/ 	.word	0x00000020


	//----- nvinfo : EIATTR_FRAME_SIZE
	.align		4
.L_1:
        /*000c*/ 	.byte	0x04, 0x11
        /*000e*/ 	.short	(.L_3 - .L_2)
	.align		4
.L_2:
        /*0010*/ 	.word	index@(_Z13life3d_kernelPhS_i)
        /*0014*/ 	.word	0x00000000


	//----- nvinfo : EIATTR_MIN_STACK_SIZE
	.align		4
.L_3:
        /*0018*/ 	.byte	0x04, 0x12
        /*001a*/ 	.short	(.L_5 - .L_4)
	.align		4
.L_4:
        /*001c*/ 	.word	index@(_Z13life3d_kernelPhS_i)
        /*0020*/ 	.word	0x00000000
.L_5:


//--------------------- .nv.compat                --------------------------
	.section	.nv.compat,"",@"SHT_CUDA_COMPAT_INFO"
	.align	4
        /*0000*/ 	.byte	0x02, 0x09, 0x00, 0x00, 0x02, 0x02, 0x01, 0x00, 0x02, 0x05, 0x05, 0x00, 0x03, 0x07, 0x01, 0x01
        /*0010*/ 	.byte	0x02, 0x03, 0x00, 0x00, 0x02, 0x06, 0x01, 0x00, 0x04, 0x0b, 0x08, 0x00, 0x09, 0x00, 0x00, 0x00
        /*0020*/ 	.byte	0x00, 0x00, 0x00, 0x00


//--------------------- .nv.info._Z13life3d_kernelPhS_i --------------------------
	.section	.nv.info._Z13life3d_kernelPhS_i,"",@"SHT_CUDA_INFO"
	.sectionflags	@""
	.align	4


	//----- nvinfo : EIATTR_CUDA_API_VERSION
	.align		4
        /*0000*/ 	.byte	0x04, 0x37
        /*0002*/ 	.short	(.L_7 - .L_6)
.L_6:
        /*0004*/ 	.word	0x00000082


	//----- nvinfo : EIATTR_KPARAM_INFO
	.align		4
.L_7:
        /*0008*/ 	.byte	0x04, 0x17
        /*000a*/ 	.short	(.L_9 - .L_8)
.L_8:
        /*000c*/ 	.word	0x00000000
        /*0010*/ 	.short	0x0002
        /*0012*/ 	.short	0x0010
        /*0014*/ 	.byte	0x00, 0xf0, 0x11, 0x00


	//----- nvinfo : EIATTR_KPARAM_INFO
	.align		4
.L_9:
        /*0018*/ 	.byte	0x04, 0x17
        /*001a*/ 	.short	(.L_11 - .L_10)
.L_10:
        /*001c*/ 	.word	0x00000000
        /*0020*/ 	.short	0x0001
        /*0022*/ 	.short	0x0008
        /*0024*/ 	.byte	0x00, 0xf5, 0x21, 0x00


	//----- nvinfo : EIATTR_KPARAM_INFO
	.align		4
.L_11:
        /*0028*/ 	.byte	0x04, 0x17
        /*002a*/ 	.short	(.L_13 - .L_12)
.L_12:
        /*002c*/ 	.word	0x00000000
        /*0030*/ 	.short	0x0000
        /*0032*/ 	.short	0x0000
        /*0034*/ 	.byte	0x00, 0xf5, 0x21, 0x00


	//----- nvinfo : EIATTR_SPARSE_MMA_MASK
	.align		4
.L_13:
        /*0038*/ 	.byte	0x03, 0x50
        /*003a*/ 	.short	0x0000


	//----- nvinfo : EIATTR_MAXREG_COUNT
	.align		4
        /*003c*/ 	.byte	0x03, 0x1b
        /*003e*/ 	.short	0x00ff


	//----- nvinfo : EIATTR_MERCURY_ISA_VERSION
	.align		4
        /*0040*/ 	.byte	0x03, 0x5f
        /*0042*/ 	.short	0x0101


	//----- nvinfo : EIATTR_VRC_CTA_INIT_COUNT
	.align		4
        /*0044*/ 	.byte	0x02, 0x4a
	.zero		1
	.zero		1


	//----- nvinfo : EIATTR_EXIT_INSTR_OFFSETS
	.align		4
        /*0048*/ 	.byte	0x04, 0x1c
        /*004a*/ 	.short	(.L_15 - .L_14)


	//   ....[0]....
.L_14:
        /*004c*/ 	.word	0x00000120


	//   ....[1]....
        /*0050*/ 	.word	0x00001190


	//   ....[2]....
        /*0054*/ 	.word	0x00001210


	//   ....[3]....
        /*0058*/ 	.word	0x00001260


	//----- nvinfo : EIATTR_CBANK_PARAM_SIZE
	.align		4
.L_15:
        /*005c*/ 	.byte	0x03, 0x19
        /*005e*/ 	.short	0x0014


	//----- nvinfo : EIATTR_PARAM_CBANK
	.align		4
        /*0060*/ 	.byte	0x04, 0x0a
        /*0062*/ 	.short	(.L_17 - .L_16)
	.align		4
.L_16:
        /*0064*/ 	.word	index@(.nv.constant0._Z13life3d_kernelPhS_i)
        /*0068*/ 	.short	0x0380
        /*006a*/ 	.short	0x0014


	//----- nvinfo : EIATTR_SW_WAR
	.align		4
.L_17:
        /*006c*/ 	.byte	0x04, 0x36
        /*006e*/ 	.short	(.L_19 - .L_18)
.L_18:
        /*0070*/ 	.word	0x00000008
.L_19:


//--------------------- .nv.callgraph             --------------------------
	.section	.nv.callgraph,"",@"SHT_CUDA_CALLGRAPH"
	.align	4
	.sectionentsize	8
	.align		4
        /*0000*/ 	.word	0x00000000
	.align		4
        /*0004*/ 	.word	0xffffffff
	.align		4
        /*0008*/ 	.word	0x00000000
	.align		4
        /*000c*/ 	.word	0xfffffffe
	.align		4
        /*0010*/ 	.word	0x00000000
	.align		4
        /*0014*/ 	.word	0xfffffffd
	.align		4
        /*0018*/ 	.word	0x00000000
	.align		4
        /*001c*/ 	.word	0xfffffffc


//--------------------- .text._Z13life3d_kernelPhS_i --------------------------
	.section	.text._Z13life3d_kernelPhS_i,"ax",@progbits
	.align	128
        .global         _Z13life3d_kernelPhS_i
        .type           _Z13life3d_kernelPhS_i,@function
        .size           _Z13life3d_kernelPhS_i,(.L_x_1 - _Z13life3d_kernelPhS_i)
        .other          _Z13life3d_kernelPhS_i,@"STO_CUDA_ENTRY STV_DEFAULT"
_Z13life3d_kernelPhS_i:
.text._Z13life3d_kernelPhS_i:
[----:B------:R-:W-:Y:S01]  /*0000*/  LDC R1, c[0x0][0x37c] ;  /* 0x0000df00ff017b82 */ /* 0x000fe20000000800 */
[----:B------:R-:W0:Y:S07]  /*0010*/  S2R R0, SR_TID.Y ;  /* 0x0000000000007919 */ /* 0x000e2e0000002200 */
[----:B------:R-:W1:Y:S01]  /*0020*/  S2UR UR4, SR_CTAID.X ;  /* 0x00000000000479c3 */ /* 0x000e620000002500 */
[----:B------:R-:W1:Y:S01]  /*0030*/  LDCU UR5, c[0x0][0x360] ;  /* 0x00006c00ff0577ac */ /* 0x000e620008000800 */
[----:B------:R-:W2:Y:S01]  /*0040*/  S2R R3, SR_TID.Z ;  /* 0x0000000000037919 */ /* 0x000ea20000002300 */
[----:B------:R-:W3:Y:S05]  /*0050*/  S2R R6, SR_TID.X ;  /* 0x0000000000067919 */ /* 0x000eea0000002100 */
[----:B------:R-:W0:Y:S08]  /*0060*/  LDC R23, c[0x0][0x364] ;  /* 0x0000d900ff177b82 */ /* 0x000e300000000800 */
[----:B------:R-:W0:Y:S08]  /*0070*/  S2UR UR6, SR_CTAID.Y ;  /* 0x00000000000679c3 */ /* 0x000e300000002600 */
[----:B------:R-:W2:Y:S01]  /*0080*/  S2UR UR7, SR_CTAID.Z ;  /* 0x00000000000779c3 */ /* 0x000ea20000002700 */
[----:B-1----:R-:W-:-:S07]  /*0090*/  UIMAD UR4, UR4, UR5, URZ ;  /* 0x00000005040472a4 */ /* 0x002fce000f8e02ff */
[----:B------:R-:W2:Y:S01]  /*00a0*/  LDC R22, c[0x0][0x368] ;  /* 0x0000da00ff167b82 */ /* 0x000ea20000000800 */
[----:B---3--:R-:W-:-:S07]  /*00b0*/  VIADD R19, R6, UR4 ;  /* 0x0000000406137c36 */ /* 0x008fce0008000000 */
[----:B------:R-:W1:Y:S01]  /*00c0*/  LDC R7, c[0x0][0x390] ;  /* 0x0000e400ff077b82 */ /* 0x000e620000000800 */
[----:B0-----:R-:W-:Y:S02]  /*00d0*/  IMAD R23, R23, UR6, R0 ;  /* 0x0000000617177c24 */ /* 0x001fe4000f8e0200 */
[----:B--2---:R-:W-:-:S05]  /*00e0*/  IMAD R22, R22, UR7, R3 ;  /* 0x0000000716167c24 */ /* 0x004fca000f8e0203 */
[----:B------:R-:W-:Y:S02]  /*00f0*/  VIMNMX R0, PT, PT, R19, R22, !PT ;  /* 0x0000001613007248 */ /* 0x000fe40007fe0100 */
[----:B-1----:R-:W-:-:S04]  /*0100*/  ISETP.GT.AND P0, PT, R23, R7, PT ;  /* 0x000000071700720c */ /* 0x002fc80003f04270 */
[----:B------:R-:W-:-:S13]  /*0110*/  ISETP.GE.OR P0, PT, R0, R7, P0 ;  /* 0x000000070000720c */ /* 0x000fda0000706670 */
[----:B------:R-:W-:Y:S05]  /*0120*/  @P0 EXIT ;  /* 0x000000000000094d */ /* 0x000fea0003800000 */
[----:B------:R-:W-:Y:S01]  /*0130*/  IABS R24, R7 ;  /* 0x0000000700187213 */ /* 0x000fe20000000000 */
[--C-:B------:R-:W-:Y:S01]  /*0140*/  IMAD.IADD R2, R23, 0x1, R7.reuse ;  /* 0x0000000117027824 */ /* 0x100fe200078e0207 */
[----:B------:R-:W-:Y:S01]  /*0150*/  IADD3 R25, PT, PT, R7, UR4, R6 ;  /* 0x0000000407197c10 */ /* 0x000fe2000fffe006 */
[----:B------:R-:W-:Y:S01]  /*0160*/  IMAD.IADD R5, R22, 0x1, R7 ;  /* 0x0000000116057824 */ /* 0x000fe200078e0207 */
[----:B------:R-:W0:Y:S01]  /*0170*/  I2F.RP R3, R24 ;  /* 0x0000001800037306 */ /* 0x000e220000209400 */
[----:B------:R-:W-:Y:S01]  /*0180*/  VIADD R4, R2, 0xffffffff ;  /* 0xffffffff02047836 */ /* 0x000fe20000000000 */
[----:B------:R-:W-:Y:S01]  /*0190*/  IABS R11, R2 ;  /* 0x00000002000b7213 */ /* 0x000fe20000000000 */
[C---:B------:R-:W-:Y:S01]  /*01a0*/  VIADD R0, R5.reuse, 0xffffffff ;  /* 0xffffffff05007836 */ /* 0x040fe20000000000 */
[----:B------:R-:W-:Y:S01]  /*01b0*/  IABS R15, R5 ;  /* 0x00000005000f7213 */ /* 0x000fe20000000000 */
[----:B------:R-:W-:Y:S01]  /*01c0*/  VIADD R12, R5, 0x1 ;  /* 0x00000001050c7836 */ /* 0x000fe20000000000 */
[----:B------:R-:W-:Y:S01]  /*01d0*/  IABS R10, R4 ;  /* 0x00000004000a7213 */ /* 0x000fe20000000000 */
[----:B------:R-:W1:Y:S01]  /*01e0*/  LDCU.64 UR8, c[0x0][0x380] ;  /* 0x00007000ff0877ac */ /* 0x000e620008000a00 */
[----:B------:R-:W-:-:S02]  /*01f0*/  IABS R13, R0 ;  /* 0x00000000000d7213 */ /* 0x000fc40000000000 */
[----:B------:R-:W-:Y:S01]  /*0200*/  IABS R21, R12 ;  /* 0x0000000c00157213 */ /* 0x000fe20000000000 */
[----:B------:R-:W2:Y:S01]  /*0210*/  LDCU.64 UR6, c[0x0][0x358] ;  /* 0x00006b00ff0677ac */ /* 0x000ea20008000a00 */
[----:B------:R-:W-:Y:S02]  /*0220*/  ISETP.GE.AND P3, PT, R4, RZ, PT ;  /* 0x000000ff0400720c */ /* 0x000fe40003f66270 */
[----:B------:R-:W-:Y:S01]  /*0230*/  LOP3.LUT R14, RZ, R7, RZ, 0x33, !PT ;  /* 0x00000007ff0e7212 */ /* 0x000fe200078e33ff */
[----:B0-----:R-:W0:Y:S02]  /*0240*/  MUFU.RCP R3, R3 ;  /* 0x0000000300037308 */ /* 0x001e240000001000 */
[----:B0-----:R-:W-:-:S06]  /*0250*/  VIADD R8, R3, 0xffffffe ;  /* 0x0ffffffe03087836 */ /* 0x001fcc0000000000 */
[----:B------:R0:W3:Y:S02]  /*0260*/  F2I.FTZ.U32.TRUNC.NTZ R9, R8 ;  /* 0x0000000800097305 */ /* 0x0000e4000021f000 */
[----:B0-----:R-:W-:Y:S02]  /*0270*/  IMAD.MOV.U32 R8, RZ, RZ, RZ ;  /* 0x000000ffff087224 */ /* 0x001fe400078e00ff */
[----:B---3--:R-:W-:-:S04]  /*0280*/  IMAD.MOV R27, RZ, RZ, -R9 ;  /* 0x000000ffff1b7224 */ /* 0x008fc800078e0a09 */
[----:B------:R-:W-:-:S04]  /*0290*/  IMAD R27, R27, R24, RZ ;  /* 0x000000181b1b7224 */ /* 0x000fc800078e02ff */
[----:B------:R-:W-:-:S04]  /*02a0*/  IMAD.HI.U32 R27, R9, R27, R8 ;  /* 0x0000001b091b7227 */ /* 0x000fc800078e0008 */
[----:B------:R-:W-:Y:S02]  /*02b0*/  IMAD.MOV.U32 R8, RZ, RZ, R10 ;  /* 0x000000ffff087224 */ /* 0x000fe400078e000a */
[----:B------:R-:W-:Y:S02]  /*02c0*/  VIADD R10, R25, 0xffffffff ;  /* 0xffffffff190a7836 */ /* 0x000fe40000000000 */
[----:B------:R-:W-:-:S03]  /*02d0*/  IMAD.HI.U32 R3, R27, R8, RZ ;  /* 0x000000081b037227 */ /* 0x000fc600078e00ff */
[----:B------:R-:W-:Y:S01]  /*02e0*/  IABS R17, R10 ;  /* 0x0000000a00117213 */ /* 0x000fe20000000000 */
[----:B------:R-:W-:-:S04]  /*02f0*/  IMAD.HI.U32 R6, R27, R13, RZ ;  /* 0x0000000d1b067227 */ /* 0x000fc800078e00ff */
[----:B------:R-:W-:Y:S02]  /*0300*/  IMAD.MOV R3, RZ, RZ, -R3 ;  /* 0x000000ffff037224 */ /* 0x000fe400078e0a03 */
[----:B------:R-:W-:Y:S02]  /*0310*/  IMAD.MOV R9, RZ, RZ, -R6 ;  /* 0x000000ffff097224 */ /* 0x000fe400078e0a06 */
[----:B------:R-:W-:-:S04]  /*0320*/  IMAD.HI.U32 R6, R27, R17, RZ ;  /* 0x000000111b067227 */ /* 0x000fc800078e00ff */
[C---:B------:R-:W-:Y:S02]  /*0330*/  IMAD R3, R24.reuse, R3, R8 ;  /* 0x0000000318037224 */ /* 0x040fe400078e0208 */
[----:B------:R-:W-:Y:S02]  /*0340*/  IMAD.MOV R8, RZ, RZ, -R6 ;  /* 0x000000ffff087224 */ /* 0x000fe400078e0a06 */
[C---:B------:R-:W-:Y:S01]  /*0350*/  IMAD R13, R24.reuse, R9, R13 ;  /* 0x00000009180d7224 */ /* 0x040fe200078e020d */
[C---:B------:R-:W-:Y:S01]  /*0360*/  ISETP.GT.U32.AND P1, PT, R24.reuse, R3, PT ;  /* 0x000000031800720c */ /* 0x040fe20003f24070 */
[C---:B------:R-:W-:Y:S02]  /*0370*/  IMAD R17, R24.reuse, R8, R17 ;  /* 0x0000000818117224 */ /* 0x040fe400078e0211 */
[C---:B------:R-:W-:Y:S01]  /*0380*/  IMAD.HI.U32 R8, R27.reuse, R21, RZ ;  /* 0x000000151b087227 */ /* 0x040fe200078e00ff */
[C---:B------:R-:W-:Y:S02]  /*0390*/  ISETP.GT.U32.AND P2, PT, R24.reuse, R13, PT ;  /* 0x0000000d1800720c */ /* 0x040fe40003f44070 */
[----:B------:R-:W-:Y:S01]  /*03a0*/  ISETP.GT.U32.AND P0, PT, R24, R17, PT ;  /* 0x000000111800720c */ /* 0x000fe20003f04070 */
[----:B------:R-:W-:-:S04]  /*03b0*/  IMAD.HI.U32 R6, R27, R15, RZ ;  /* 0x0000000f1b067227 */ /* 0x000fc800078e00ff */
[----:B------:R-:W-:Y:S02]  /*03c0*/  IMAD.MOV R8, RZ, RZ, -R8 ;  /* 0x000000ffff087224 */ /* 0x000fe400078e0a08 */
[----:B------:R-:W-:Y:S02]  /*03d0*/  IMAD.MOV R6, RZ, RZ, -R6 ;  /* 0x000000ffff067224 */ /* 0x000fe400078e0a06 */
[C---:B------:R-:W-:Y:S02]  /*03e0*/  IMAD R21, R24.reuse, R8, R21 ;  /* 0x0000000818157224 */ /* 0x040fe400078e0215 */
[C---:B------:R-:W-:Y:S02]  /*03f0*/  IMAD R15, R24.reuse, R6, R15 ;  /* 0x00000006180f7224 */ /* 0x040fe400078e020f */
[--C-:B------:R-:W-:Y:S01]  /*0400*/  @!P1 IMAD.IADD R3, R3, 0x1, -R24.reuse ;  /* 0x0000000103039824 */ /* 0x100fe200078e0a18 */
[C---:B------:R-:W-:Y:S01]  /*0410*/  ISETP.GT.U32.AND P5, PT, R24.reuse, R21, PT ;  /* 0x000000151800720c */ /* 0x040fe20003fa4070 */
[--C-:B------:R-:W-:Y:S01]  /*0420*/  @!P0 IMAD.IADD R17, R17, 0x1, -R24.reuse ;  /* 0x0000000111118824 */ /* 0x100fe200078e0a18 */
[C---:B------:R-:W-:Y:S01]  /*0430*/  ISETP.GT.U32.AND P6, PT, R24.reuse, R15, PT ;  /* 0x0000000f1800720c */ /* 0x040fe20003fc4070 */
[----:B------:R-:W-:Y:S01]  /*0440*/  @!P2 IMAD.IADD R13, R13, 0x1, -R24 ;  /* 0x000000010d0da824 */ /* 0x000fe200078e0a18 */
[----:B------:R-:W-:Y:S01]  /*0450*/  ISETP.GT.U32.AND P4, PT, R24, R3, PT ;  /* 0x000000031800720c */ /* 0x000fe20003f84070 */
[----:B------:R-:W-:Y:S01]  /*0460*/  VIADD R6, R2, 0x1 ;  /* 0x0000000102067836 */ /* 0x000fe20000000000 */
[----:B------:R-:W-:-:S02]  /*0470*/  ISETP.GT.U32.AND P0, PT, R24, R17, PT ;  /* 0x000000111800720c */ /* 0x000fc40003f04070 */
[----:B------:R-:W-:Y:S02]  /*0480*/  ISETP.GT.U32.AND P2, PT, R24, R13, PT ;  /* 0x0000000d1800720c */ /* 0x000fe40003f44070 */
[----:B------:R-:W-:Y:S02]  /*0490*/  IABS R9, R6 ;  /* 0x0000000600097213 */ /* 0x000fe40000000000 */
[----:B------:R-:W-:Y:S01]  /*04a0*/  ISETP.GE.AND P1, PT, R5, RZ, PT ;  /* 0x000000ff0500720c */ /* 0x000fe20003f26270 */
[--C-:B------:R-:W-:Y:S02]  /*04b0*/  @!P5 IMAD.IADD R21, R21, 0x1, -R24.reuse ;  /* 0x000000011515d824 */ /* 0x100fe400078e0a18 */
[--C-:B------:R-:W-:Y:S01]  /*04c0*/  @!P6 IMAD.IADD R15, R15, 0x1, -R24.reuse ;  /* 0x000000010f0fe824 */ /* 0x100fe200078e0a18 */
[----:B------:R-:W-:Y:S01]  /*04d0*/  ISETP.GE.AND P6, PT, R10, RZ, PT ;  /* 0x000000ff0a00720c */ /* 0x000fe20003fc6270 */
[--C-:B------:R-:W-:Y:S01]  /*04e0*/  @!P4 IMAD.IADD R3, R3, 0x1, -R24.reuse ;  /* 0x000000010303c824 */ /* 0x100fe200078e0a18 */
[----:B------:R-:W-:Y:S01]  /*04f0*/  ISETP.GE.AND P4, PT, R0, RZ, PT ;  /* 0x000000ff0000720c */ /* 0x000fe20003f86270 */
[----:B------:R-:W-:Y:S01]  /*0500*/  @!P0 IMAD.IADD R17, R17, 0x1, -R24 ;  /* 0x0000000111118824 */ /* 0x000fe200078e0a18 */
[C---:B------:R-:W-:Y:S01]  /*0510*/  ISETP.GT.U32.AND P0, PT, R24.reuse, R21, PT ;  /* 0x000000151800720c */ /* 0x040fe20003f04070 */
[----:B------:R-:W-:Y:S01]  /*0520*/  IMAD.HI.U32 R0, R27, R11, RZ ;  /* 0x0000000b1b007227 */ /* 0x000fe200078e00ff */
[----:B------:R-:W-:-:S03]  /*0530*/  ISETP.GT.U32.AND P5, PT, R24, R15, PT ;  /* 0x0000000f1800720c */ /* 0x000fc60003fa4070 */
[----:B------:R-:W-:Y:S02]  /*0540*/  IMAD.MOV R0, RZ, RZ, -R0 ;  /* 0x000000ffff007224 */ /* 0x000fe400078e0a00 */
[----:B------:R-:W-:Y:S01]  /*0550*/  @!P2 IMAD.IADD R13, R13, 0x1, -R24 ;  /* 0x000000010d0da824 */ /* 0x000fe200078e0a18 */
[----:B------:R-:W-:Y:S01]  /*0560*/  ISETP.GE.AND P2, PT, R12, RZ, PT ;  /* 0x000000ff0c00720c */ /* 0x000fe20003f46270 */
[----:B------:R-:W-:Y:S02]  /*0570*/  IMAD R11, R24, R0, R11 ;  /* 0x00000000180b7224 */ /* 0x000fe400078e020b */
[----:B------:R-:W-:-:S04]  /*0580*/  IMAD.HI.U32 R4, R27, R9, RZ ;  /* 0x000000091b047227 */ /* 0x000fc800078e00ff */
[----:B------:R-:W-:Y:S01]  /*0590*/  @!P3 IMAD.MOV R3, RZ, RZ, -R3 ;  /* 0x000000ffff03b224 */ /* 0x000fe200078e0a03 */
[----:B------:R-:W-:Y:S01]  /*05a0*/  ISETP.NE.AND P3, PT, R7, RZ, PT ;  /* 0x000000ff0700720c */ /* 0x000fe20003f65270 */
[----:B------:R-:W-:Y:S02]  /*05b0*/  @!P6 IMAD.MOV R17, RZ, RZ, -R17 ;  /* 0x000000ffff11e224 */ /* 0x000fe400078e0a11 */
[----:B------:R-:W-:Y:S01]  /*05c0*/  @!P0 IMAD.IADD R21, R21, 0x1, -R24 ;  /* 0x0000000115158824 */ /* 0x000fe200078e0a18 */
[----:B------:R-:W-:Y:S01]  /*05d0*/  ISETP.GT.U32.AND P0, PT, R24, R11, PT ;  /* 0x0000000b1800720c */ /* 0x000fe20003f04070 */
[----:B------:R-:W-:Y:S01]  /*05e0*/  IMAD.MOV R4, RZ, RZ, -R4 ;  /* 0x000000ffff047224 */ /* 0x000fe200078e0a04 */
[C---:B------:R-:W-:Y:S01]  /*05f0*/  SEL R0, R14.reuse, R3, !P3 ;  /* 0x000000030e007207 */ /* 0x040fe20005800000 */
[----:B------:R-:W-:Y:S01]  /*0600*/  @!P4 IMAD.MOV R13, RZ, RZ, -R13 ;  /* 0x000000ffff0dc224 */ /* 0x000fe200078e0a0d */
[----:B------:R-:W-:Y:S01]  /*0610*/  SEL R5, R14, R17, !P3 ;  /* 0x000000110e057207 */ /* 0x000fe20005800000 */
[----:B------:R-:W-:-:S02]  /*0620*/  @!P5 IMAD.IADD R15, R15, 0x1, -R24 ;  /* 0x000000010f0fd824 */ /* 0x000fc400078e0a18 */
[----:B------:R-:W-:Y:S01]  /*0630*/  IMAD R9, R24, R4, R9 ;  /* 0x0000000418097224 */ /* 0x000fe200078e0209 */
[----:B------:R-:W-:Y:S01]  /*0640*/  SEL R10, R14, R13, !P3 ;  /* 0x0000000d0e0a7207 */ /* 0x000fe20005800000 */
[----:B------:R-:W-:Y:S02]  /*0650*/  @!P1 IMAD.MOV R15, RZ, RZ, -R15 ;  /* 0x000000ffff0f9224 */ /* 0x000fe400078e0a0f */
[----:B------:R-:W-:Y:S01]  /*0660*/  @!P2 IMAD.MOV R21, RZ, RZ, -R21 ;  /* 0x000000ffff15a224 */ /* 0x000fe200078e0a15 */
[----:B------:R-:W-:Y:S01]  /*0670*/  ISETP.GT.U32.AND P2, PT, R24, R9, PT ;  /* 0x000000091800720c */ /* 0x000fe20003f44070 */
[----:B------:R-:W-:Y:S01]  /*0680*/  IMAD R3, R5, R7, R0 ;  /* 0x0000000705037224 */ /* 0x000fe200078e0200 */
[C---:B------:R-:W-:Y:S01]  /*0690*/  SEL R8, R14.reuse, R15, !P3 ;  /* 0x0000000f0e087207 */ /* 0x040fe20005800000 */
[----:B------:R-:W-:Y:S01]  /*06a0*/  @!P0 IMAD.IADD R11, R11, 0x1, -R24 ;  /* 0x000000010b0b8824 */ /* 0x000fe200078e0a18 */
[----:B------:R-:W-:Y:S01]  /*06b0*/  SEL R4, R14, R21, !P3 ;  /* 0x000000150e047207 */ /* 0x000fe20005800000 */
[----:B------:R-:W-:-:S02]  /*06c0*/  IMAD R13, R3, R7, R10 ;  /* 0x00000007030d7224 */ /* 0x000fc400078e020a */
[C---:B------:R-:W-:Y:S01]  /*06d0*/  IMAD R15, R3.reuse, R7, R8 ;  /* 0x00000007030f7224 */ /* 0x040fe200078e0208 */
[----:B------:R-:W-:Y:S01]  /*06e0*/  ISETP.GT.U32.AND P1, PT, R24, R11, PT ;  /* 0x0000000b1800720c */ /* 0x000fe20003f24070 */
[----:B------:R-:W-:Y:S01]  /*06f0*/  IMAD R3, R3, R7, R4 ;  /* 0x0000000703037224 */ /* 0x000fe200078e0204 */
[----:B-1----:R-:W-:Y:S02]  /*0700*/  IADD3 R28, P0, PT, R13, UR8, RZ ;  /* 0x000000080d1c7c10 */ /* 0x002fe4000ff1e0ff */
[----:B------:R-:W-:Y:S01]  /*0710*/  IADD3 R12, P4, PT, R15, UR8, RZ ;  /* 0x000000080f0c7c10 */ /* 0x000fe2000ff9e0ff */
[----:B------:R-:W-:Y:S01]  /*0720*/  @!P2 IMAD.IADD R9, R9, 0x1, -R24 ;  /* 0x000000010909a824 */ /* 0x000fe200078e0a18 */
[----:B------:R-:W-:Y:S02]  /*0730*/  LEA.HI.X.SX32 R29, R13, UR9, 0x1, P0 ;  /* 0x000000090d1d7c11 */ /* 0x000fe400080f0eff */
[----:B------:R-:W-:Y:S02]  /*0740*/  ISETP.GE.AND P0, PT, R2, RZ, PT ;  /* 0x000000ff0200720c */ /* 0x000fe40003f06270 */
[----:B------:R-:W-:Y:S01]  /*0750*/  IADD3 R2, P2, PT, R3, UR8, RZ ;  /* 0x0000000803027c10 */ /* 0x000fe2000ff5e0ff */
[----:B--2---:R-:W2:Y:S01]  /*0760*/  LDG.E.U8 R28, desc[UR6][R28.64] ;  /* 0x000000061c1c7981 */ /* 0x004ea2000c1e1100 */
[----:B------:R-:W-:-:S02]  /*0770*/  LEA.HI.X.SX32 R13, R15, UR9, 0x1, P4 ;  /* 0x000000090f0d7c11 */ /* 0x000fc4000a0f0eff */
[----:B------:R-:W-:Y:S02]  /*0780*/  LEA.HI.X.SX32 R3, R3, UR9, 0x1, P2 ;  /* 0x0000000903037c11 */ /* 0x000fe400090f0eff */
[----:B------:R-:W-:Y:S01]  /*0790*/  ISETP.GT.U32.AND P2, PT, R24, R9, PT ;  /* 0x000000091800720c */ /* 0x000fe20003f44070 */
[----:B------:R-:W-:Y:S01]  /*07a0*/  @!P1 IMAD.IADD R11, R11, 0x1, -R24 ;  /* 0x000000010b0b9824 */ /* 0x000fe200078e0a18 */
[----:B------:R-:W-:Y:S01]  /*07b0*/  ISETP.GE.AND P1, PT, R6, RZ, PT ;  /* 0x000000ff0600720c */ /* 0x000fe20003f26270 */
[----:B------:R0:W2:Y:S02]  /*07c0*/  LDG.E.U8 R18, desc[UR6][R12.64] ;  /* 0x000000060c127981 */ /* 0x0000a4000c1e1100 */
[----:B------:R-:W-:Y:S02]  /*07d0*/  @!P0 IMAD.MOV R11, RZ, RZ, -R11 ;  /* 0x000000ffff0b8224 */ /* 0x000fe400078e0a0b */
[----:B------:R1:W2:Y:S03]  /*07e0*/  LDG.E.U8 R15, desc[UR6][R2.64] ;  /* 0x00000006020f7981 */ /* 0x0002a6000c1e1100 */
[----:B------:R-:W-:-:S03]  /*07f0*/  SEL R26, R14, R11, !P3 ;  /* 0x0000000b0e1a7207 */ /* 0x000fc60005800000 */
[----:B------:R-:W-:Y:S02]  /*0800*/  @!P2 IMAD.IADD R9, R9, 0x1, -R24 ;  /* 0x000000010909a824 */ /* 0x000fe400078e0a18 */
[-C--:B------:R-:W-:Y:S02]  /*0810*/  IMAD R6, R5, R7.reuse, R26 ;  /* 0x0000000705067224 */ /* 0x080fe400078e021a */
[----:B------:R-:W-:Y:S02]  /*0820*/  @!P1 IMAD.MOV R9, RZ, RZ, -R9 ;  /* 0x000000ffff099224 */ /* 0x000fe400078e0a09 */
[----:B------:R-:W-:-:S03]  /*0830*/  IMAD R11, R6, R7, R10 ;  /* 0x00000007060b7224 */ /* 0x000fc600078e020a */
[----:B0-----:R-:W-:Y:S01]  /*0840*/  SEL R12, R14, R9, !P3 ;  /* 0x000000090e0c7207 */ /* 0x001fe20005800000 */
[----:B------:R-:W-:Y:S01]  /*0850*/  IMAD R13, R6, R7, R8 ;  /* 0x00000007060d7224 */ /* 0x000fe200078e0208 */
[----:B-1----:R-:W-:-:S03]  /*0860*/  IADD3 R2, P0, PT, R11, UR8, RZ ;  /* 0x000000080b027c10 */ /* 0x002fc6000ff1e0ff */
[-C--:B------:R-:W-:Y:S01]  /*0870*/  IMAD R5, R5, R7.reuse, R12 ;  /* 0x0000000705057224 */ /* 0x080fe200078e020c */
[----:B------:R-:W-:Y:S01]  /*0880*/  LEA.HI.X.SX32 R3, R11, UR9, 0x1, P0 ;  /* 0x000000090b037c11 */ /* 0x000fe200080f0eff */
[-C--:B------:R-:W-:Y:S01]  /*0890*/  IMAD R6, R6, R7.reuse, R4 ;  /* 0x0000000706067224 */ /* 0x080fe200078e0204 */
[----:B------:R-:W-:Y:S01]  /*08a0*/  IADD3 R20, P0, PT, R13, UR8, RZ ;  /* 0x000000080d147c10 */ /* 0x000fe2000ff1e0ff */
[----:B------:R-:W-:Y:S02]  /*08b0*/  IMAD R11, R5, R7, R10 ;  /* 0x00000007050b7224 */ /* 0x000fe400078e020a */
[----:B------:R0:W3:Y:S01]  /*08c0*/  LDG.E.U8 R9, desc[UR6][R2.64] ;  /* 0x0000000602097981 */ /* 0x0000e2000c1e1100 */
[----:B------:R-:W-:Y:S02]  /*08d0*/  LEA.HI.X.SX32 R21, R13, UR9, 0x1, P0 ;  /* 0x000000090d157c11 */ /* 0x000fe400080f0eff */
[----:B------:R-:W-:Y:S02]  /*08e0*/  IADD3 R16, P1, PT, R6, UR8, RZ ;  /* 0x0000000806107c10 */ /* 0x000fe4000ff3e0ff */
[----:B0-----:R-:W-:-:S02]  /*08f0*/  IADD3 R2, P0, PT, R11, UR8, RZ ;  /* 0x000000080b027c10 */ /* 0x001fc4000ff1e0ff */
[----:B------:R-:W-:Y:S02]  /*0900*/  LEA.HI.X.SX32 R17, R6, UR9, 0x1, P1 ;  /* 0x0000000906117c11 */ /* 0x000fe400088f0eff */
[----:B------:R-:W-:Y:S02]  /*0910*/  LEA.HI.X.SX32 R3, R11, UR9, 0x1, P0 ;  /* 0x000000090b037c11 */ /* 0x000fe400080f0eff */
[----:B------:R-:W3:Y:S04]  /*0920*/  LDG.E.U8 R11, desc[UR6][R20.64] ;  /* 0x00000006140b7981 */ /* 0x000ee8000c1e1100 */
[----:B------:R0:W4:Y:S04]  /*0930*/  LDG.E.U8 R6, desc[UR6][R16.64] ;  /* 0x0000000610067981 */ /* 0x000128000c1e1100 */
[----:B------:R1:W4:Y:S01]  /*0940*/  LDG.E.U8 R13, desc[UR6][R2.64] ;  /* 0x00000006020d7981 */ /* 0x000322000c1e1100 */
[----:B0-----:R-:W-:-:S05]  /*0950*/  IABS R17, R25 ;  /* 0x0000001900117213 */ /* 0x001fca0000000000 */
[----:B------:R-:W-:-:S04]  /*0960*/  IMAD.HI.U32 R29, R27, R17, RZ ;  /* 0x000000111b1d7227 */ /* 0x000fc800078e00ff */
[----:B-1----:R-:W-:Y:S02]  /*0970*/  IMAD.MOV R2, RZ, RZ, -R29 ;  /* 0x000000ffff027224 */ /* 0x002fe400078e0a1d */
[----:B------:R-:W-:-:S05]  /*0980*/  VIADD R29, R25, 0x1 ;  /* 0x00000001191d7836 */ /* 0x000fca0000000000 */
[----:B------:R-:W-:Y:S01]  /*0990*/  IABS R3, R29 ;  /* 0x0000001d00037213 */ /* 0x000fe20000000000 */
[----:B------:R-:W-:-:S04]  /*09a0*/  IMAD R17, R24, R2, R17 ;  /* 0x0000000218117224 */ /* 0x000fc800078e0211 */
[----:B------:R-:W-:Y:S01]  /*09b0*/  IMAD.HI.U32 R27, R27, R3, RZ ;  /* 0x000000031b1b7227 */ /* 0x000fe200078e00ff */
[----:B------:R-:W-:-:S03]  /*09c0*/  ISETP.GT.U32.AND P0, PT, R24, R17, PT ;  /* 0x000000111800720c */ /* 0x000fc60003f04070 */
[----:B------:R-:W-:-:S04]  /*09d0*/  IMAD.MOV R27, RZ, RZ, -R27 ;  /* 0x000000ffff1b7224 */ /* 0x000fc800078e0a1b */
[----:B------:R-:W-:-:S05]  /*09e0*/  IMAD R3, R24, R27, R3 ;  /* 0x0000001b18037224 */ /* 0x000fca00078e0203 */
[----:B------:R-:W-:Y:S01]  /*09f0*/  ISETP.GT.U32.AND P1, PT, R24, R3, PT ;  /* 0x000000031800720c */ /* 0x000fe20003f24070 */
[----:B------:R-:W-:-:S05]  /*0a00*/  @!P0 IMAD.IADD R17, R17, 0x1, -R24 ;  /* 0x0000000111118824 */ /* 0x000fca00078e0a18 */
[----:B------:R-:W-:-:S07]  /*0a10*/  ISETP.GT.U32.AND P0, PT, R24, R17, PT ;  /* 0x000000111800720c */ /* 0x000fce0003f04070 */
[----:B------:R-:W-:Y:S01]  /*0a20*/  @!P1 IMAD.IADD R3, R3, 0x1, -R24 ;  /* 0x0000000103039824 */ /* 0x000fe200078e0a18 */
[----:B------:R-:W-:-:S04]  /*0a30*/  ISETP.GE.AND P1, PT, R25, RZ, PT ;  /* 0x000000ff1900720c */ /* 0x000fc80003f26270 */
[----:B------:R-:W-:Y:S01]  /*0a40*/  ISETP.GT.U32.AND P2, PT, R24, R3, PT ;  /* 0x000000031800720c */ /* 0x000fe20003f44070 */
[----:B------:R-:W-:Y:S01]  /*0a50*/  @!P0 IMAD.IADD R17, R17, 0x1, -R24 ;  /* 0x0000000111118824 */ /* 0x000fe200078e0a18 */
[----:B------:R-:W-:Y:S01]  /*0a60*/  ISETP.GE.AND P0, PT, R29, RZ, PT ;  /* 0x000000ff1d00720c */ /* 0x000fe20003f06270 */
[----:B------:R-:W-:-:S06]  /*0a70*/  IMAD R2, R5, R7, R8 ;  /* 0x0000000705027224 */ /* 0x000fcc00078e0208 */
[----:B------:R-:W-:-:S04]  /*0a80*/  @!P1 IMAD.MOV R17, RZ, RZ, -R17 ;  /* 0x000000ffff119224 */ /* 0x000fc800078e0a11 */
[----:B------:R-:W-:Y:S01]  /*0a90*/  @!P2 IMAD.IADD R3, R3, 0x1, -R24 ;  /* 0x000000010303a824 */ /* 0x000fe200078e0a18 */
[----:B------:R-:W-:Y:S01]  /*0aa0*/  SEL R24, R14, R17, !P3 ;  /* 0x000000110e187207 */ /* 0x000fe20005800000 */
[-C--:B------:R-:W-:Y:S02]  /*0ab0*/  IMAD R23, R19, R7.reuse, R23 ;  /* 0x0000000713177224 */ /* 0x080fe400078e0217 */
[--C-:B------:R-:W-:Y:S01]  /*0ac0*/  IMAD.MOV.U32 R25, RZ, RZ, R3.reuse ;  /* 0x000000ffff197224 */ /* 0x100fe200078e0003 */
[----:B------:R-:W-:Y:S01]  /*0ad0*/  IADD3 R16, P1, PT, R2, UR8, RZ ;  /* 0x0000000802107c10 */ /* 0x000fe2000ff3e0ff */
[----:B------:R-:W-:Y:S02]  /*0ae0*/  @!P0 IMAD.MOV R25, RZ, RZ, -R3 ;  /* 0x000000ffff198224 */ /* 0x000fe400078e0a03 */
[-C--:B------:R-:W-:Y:S02]  /*0af0*/  IMAD R21, R5, R7.reuse, R4 ;  /* 0x0000000705157224 */ /* 0x080fe400078e0204 */
[----:B------:R-:W-:Y:S01]  /*0b00*/  IMAD R19, R24, R7, R0 ;  /* 0x0000000718137224 */ /* 0x000fe200078e0200 */
[----:B------:R-:W-:-:S02]  /*0b10*/  LEA.HI.X.SX32 R17, R2, UR9, 0x1, P1 ;  /* 0x0000000902117c11 */ /* 0x000fc400088f0eff */
[----:B------:R-:W-:Y:S01]  /*0b20*/  SEL R14, R14, R25, !P3 ;  /* 0x000000190e0e7207 */ /* 0x000fe20005800000 */
[-C--:B------:R-:W-:Y:S01]  /*0b30*/  IMAD R25, R19, R7.reuse, R8 ;  /* 0x0000000713197224 */ /* 0x080fe200078e0208 */
[----:B------:R-:W-:Y:S01]  /*0b40*/  IADD3 R20, P0, PT, R21, UR8, RZ ;  /* 0x0000000815147c10 */ /* 0x000fe2000ff1e0ff */
[-C--:B------:R-:W-:Y:S01]  /*0b50*/  IMAD R5, R19, R7.reuse, R10 ;  /* 0x0000000713057224 */ /* 0x080fe200078e020a */
[----:B------:R0:W5:Y:S02]  /*0b60*/  LDG.E.U8 R2, desc[UR6][R16.64] ;  /* 0x0000000610027981 */ /* 0x000164000c1e1100 */
[----:B------:R-:W-:Y:S01]  /*0b70*/  LEA.HI.X.SX32 R21, R21, UR9, 0x1, P0 ;  /* 0x0000000915157c11 */ /* 0x000fe200080f0eff */
[-C--:B------:R-:W-:Y:S01]  /*0b80*/  IMAD R3, R23, R7.reuse, R22 ;  /* 0x0000000717037224 */ /* 0x080fe200078e0216 */
[----:B------:R-:W-:Y:S01]  /*0b90*/  IADD3 R22, P1, PT, R5, UR8, RZ ;  /* 0x0000000805167c10 */ /* 0x000fe2000ff3e0ff */
[----:B0-----:R-:W-:-:S03]  /*0ba0*/  IMAD R17, R19, R7, R4 ;  /* 0x0000000713117224 */ /* 0x001fc600078e0204 */
[----:B------:R-:W-:Y:S02]  /*0bb0*/  LEA.HI.X.SX32 R23, R5, UR9, 0x1, P1 ;  /* 0x0000000905177c11 */ /* 0x000fe400088f0eff */
[----:B------:R0:W5:Y:S01]  /*0bc0*/  LDG.E.U8 R5, desc[UR6][R20.64] ;  /* 0x0000000614057981 */ /* 0x000162000c1e1100 */
[-C--:B------:R-:W-:Y:S02]  /*0bd0*/  IMAD R27, R24, R7.reuse, R12 ;  /* 0x00000007181b7224 */ /* 0x080fe400078e020c */
[-C--:B------:R-:W-:Y:S01]  /*0be0*/  IMAD R0, R14, R7.reuse, R0 ;  /* 0x000000070e007224 */ /* 0x080fe200078e0200 */
[----:B------:R-:W5:Y:S01]  /*0bf0*/  LDG.E.U8 R22, desc[UR6][R22.64] ;  /* 0x0000000616167981 */ /* 0x000f62000c1e1100 */
[----:B--2---:R-:W-:Y:S02]  /*0c00*/  IADD3 R28, PT, PT, R15, R28, R18 ;  /* 0x0000001c0f1c7210 */ /* 0x004fe40007ffe012 */
[----:B------:R-:W-:Y:S01]  /*0c10*/  IADD3 R18, P0, PT, R25, UR8, RZ ;  /* 0x0000000819127c10 */ /* 0x000fe2000ff1e0ff */
[----:B------:R-:W-:-:S03]  /*0c20*/  IMAD R15, R24, R7, R26 ;  /* 0x00000007180f7224 */ /* 0x000fc600078e021a */
[----:B------:R-:W-:Y:S02]  /*0c30*/  LEA.HI.X.SX32 R19, R25, UR9, 0x1, P0 ;  /* 0x0000000919137c11 */ /* 0x000fe400080f0eff */
[----:B------:R-:W-:Y:S01]  /*0c40*/  IADD3 R16, P0, PT, R17, UR8, RZ ;  /* 0x0000000811107c10 */ /* 0x000fe2000ff1e0ff */
[CC--:B0-----:R-:W-:Y:S02]  /*0c50*/  IMAD R21, R15.reuse, R7.reuse, R10 ;  /* 0x000000070f157224 */ /* 0x0c1fe400078e020a */
[----:B------:R-:W-:Y:S01]  /*0c60*/  IMAD R15, R15, R7, R4 ;  /* 0x000000070f0f7224 */ /* 0x000fe200078e0204 */
[----:B------:R-:W-:Y:S01]  /*0c70*/  LEA.HI.X.SX32 R17, R17, UR9, 0x1, P0 ;  /* 0x0000000911117c11 */ /* 0x000fe200080f0eff */
[----:B------:R-:W2:Y:S03]  /*0c80*/  LDG.E.U8 R19, desc[UR6][R18.64] ;  /* 0x0000000612137981 */ /* 0x000ea6000c1e1100 */
[----:B------:R-:W-:Y:S01]  /*0c90*/  IADD3 R24, P0, PT, R15, UR8, RZ ;  /* 0x000000080f187c10 */ /* 0x000fe2000ff1e0ff */
[----:B------:R0:W2:Y:S01]  /*0ca0*/  LDG.E.U8 R29, desc[UR6][R16.64] ;  /* 0x00000006101d7981 */ /* 0x0000a2000c1e1100 */
[----:B------:R-:W-:-:S02]  /*0cb0*/  IADD3 R20, P1, PT, R21, UR8, RZ ;  /* 0x0000000815147c10 */ /* 0x000fc4000ff3e0ff */
[----:B------:R-:W-:Y:S01]  /*0cc0*/  LEA.HI.X.SX32 R25, R15, UR9, 0x1, P0 ;  /* 0x000000090f197c11 */ /* 0x000fe200080f0eff */
[CC--:B------:R-:W-:Y:S02]  /*0cd0*/  IMAD R15, R27.reuse, R7.reuse, R8 ;  /* 0x000000071b0f7224 */ /* 0x0c0fe400078e0208 */
[-C--:B0-----:R-:W-:Y:S01]  /*0ce0*/  IMAD R17, R27, R7.reuse, R10 ;  /* 0x000000071b117224 */ /* 0x081fe200078e020a */
[----:B------:R-:W-:Y:S01]  /*0cf0*/  LEA.HI.X.SX32 R21, R21, UR9, 0x1, P1 ;  /* 0x0000000915157c11 */ /* 0x000fe200088f0eff */
[-C--:B------:R-:W-:Y:S01]  /*0d00*/  IMAD R27, R27, R7.reuse, R4 ;  /* 0x000000071b1b7224 */ /* 0x080fe200078e0204 */
[----:B------:R0:W2:Y:S02]  /*0d10*/  LDG.E.U8 R23, desc[UR6][R24.64] ;  /* 0x0000000618177981 */ /* 0x0000a4000c1e1100 */
[C---:B------:R-:W-:Y:S01]  /*0d20*/  IADD3 R16, P0, PT, R17.reuse, UR8, RZ ;  /* 0x0000000811107c10 */ /* 0x040fe2000ff1e0ff */
[CC--:B------:R-:W-:Y:S01]  /*0d30*/  IMAD R26, R14.reuse, R7.reuse, R26 ;  /* 0x000000070e1a7224 */ /* 0x0c0fe200078e021a */
[----:B------:R-:W2:Y:S01]  /*0d40*/  LDG.E.U8 R20, desc[UR6][R20.64] ;  /* 0x0000000614147981 */ /* 0x000ea2000c1e1100 */
[----:B------:R-:W-:Y:S01]  /*0d50*/  IMAD R18, R14, R7, R12 ;  /* 0x000000070e127224 */ /* 0x000fe200078e020c */
[----:B------:R-:W-:-:S02]  /*0d60*/  LEA.HI.X.SX32 R17, R17, UR9, 0x1, P0 ;  /* 0x0000000911117c11 */ /* 0x000fc400080f0eff */
[----:B------:R-:W-:Y:S02]  /*0d70*/  IADD3 R14, P0, PT, R15, UR8, RZ ;  /* 0x000000080f0e7c10 */ /* 0x000fe4000ff1e0ff */
[----:B------:R-:W-:Y:S01]  /*0d80*/  IADD3 R12, P1, PT, R27, UR8, RZ ;  /* 0x000000081b0c7c10 */ /* 0x000fe2000ff3e0ff */
[----:B------:R1:W2:Y:S01]  /*0d90*/  LDG.E.U8 R16, desc[UR6][R16.64] ;  /* 0x0000000610107981 */ /* 0x0002a2000c1e1100 */
[----:B---3--:R-:W-:Y:S01]  /*0da0*/  IADD3 R11, PT, PT, R11, R28, R9 ;  /* 0x0000001c0b0b7210 */ /* 0x008fe20007ffe009 */
[----:B------:R-:W-:Y:S01]  /*0db0*/  IMAD R9, R0, R7, R10 ;  /* 0x0000000700097224 */ /* 0x000fe200078e020a */
[----:B------:R-:W-:-:S04]  /*0dc0*/  LEA.HI.X.SX32 R15, R15, UR9, 0x1, P0 ;  /* 0x000000090f0f7c11 */ /* 0x000fc800080f0eff */
[----:B0-----:R-:W-:Y:S01]  /*0dd0*/  IADD3 R24, P0, PT, R9, UR8, RZ ;  /* 0x0000000809187c10 */ /* 0x001fe2000ff1e0ff */
[----:B------:R0:W3:Y:S01]  /*0de0*/  LDG.E.U8 R21, desc[UR6][R14.64] ;  /* 0x000000060e157981 */ /* 0x0000e2000c1e1100 */
[----:B----4-:R-:W-:Y:S01]  /*0df0*/  IADD3 R6, PT, PT, R13, R11, R6 ;  /* 0x0000000b0d067210 */ /* 0x010fe20007ffe006 */
[CC--:B------:R-:W-:Y:S01]  /*0e00*/  IMAD R11, R0.reuse, R7.reuse, R8 ;  /* 0x00000007000b7224 */ /* 0x0c0fe200078e0208 */
[----:B------:R-:W-:Y:S01]  /*0e10*/  LEA.HI.X.SX32 R13, R27, UR9, 0x1, P1 ;  /* 0x000000091b0d7c11 */ /* 0x000fe200088f0eff */
[-C--:B-1----:R-:W-:Y:S01]  /*0e20*/  IMAD R17, R0, R7.reuse, R4 ;  /* 0x0000000700117224 */ /* 0x082fe200078e0204 */
[----:B------:R-:W-:Y:S01]  /*0e30*/  LEA.HI.X.SX32 R25, R9, UR9, 0x1, P0 ;  /* 0x0000000909197c11 */ /* 0x000fe200080f0eff */
[----:B------:R-:W-:Y:S02]  /*0e40*/  IMAD R9, R26, R7, R10 ;  /* 0x000000071a097224 */ /* 0x000fe400078e020a */
[----:B------:R1:W3:Y:S01]  /*0e50*/  LDG.E.U8 R0, desc[UR6][R12.64] ;  /* 0x000000060c007981 */ /* 0x0002e2000c1e1100 */
[----:B0-----:R-:W-:-:S04]  /*0e60*/  IADD3 R14, P1, PT, R11, UR8, RZ ;  /* 0x000000080b0e7c10 */ /* 0x001fc8000ff3e0ff */
[----:B------:R-:W-:Y:S02]  /*0e70*/  LEA.HI.X.SX32 R15, R11, UR9, 0x1, P1 ;  /* 0x000000090b0f7c11 */ /* 0x000fe400088f0eff */
[----:B------:R0:W4:Y:S01]  /*0e80*/  LDG.E.U8 R11, desc[UR6][R24.64] ;  /* 0x00000006180b7981 */ /* 0x000122000c1e1100 */
[C---:B-1----:R-:W-:Y:S01]  /*0e90*/  IADD3 R12, P0, PT, R17.reuse, UR8, RZ ;  /* 0x00000008110c7c10 */ /* 0x042fe2000ff1e0ff */
[-C--:B------:R-:W-:Y:S02]  /*0ea0*/  IMAD R10, R18, R7.reuse, R10 ;  /* 0x00000007120a7224 */ /* 0x080fe400078e020a */
[----:B------:R-:W4:Y:S01]  /*0eb0*/  LDG.E.U8 R28, desc[UR6][R14.64] ;  /* 0x000000060e1c7981 */ /* 0x000f22000c1e1100 */
[----:B------:R-:W-:Y:S01]  /*0ec0*/  LEA.HI.X.SX32 R13, R17, UR9, 0x1, P0 ;  /* 0x00000009110d7c11 */ /* 0x000fe200080f0eff */
[----:B------:R-:W-:Y:S01]  /*0ed0*/  IMAD R17, R26, R7, R8 ;  /* 0x000000071a117224 */ /* 0x000fe200078e0208 */
[----:B0-----:R-:W-:-:S04]  /*0ee0*/  IADD3 R24, P0, PT, R9, UR8, RZ ;  /* 0x0000000809187c10 */ /* 0x001fc8000ff1e0ff */
[----:B------:R-:W-:Y:S02]  /*0ef0*/  LEA.HI.X.SX32 R25, R9, UR9, 0x1, P0 ;  /* 0x0000000909197c11 */ /* 0x000fe400080f0eff */
[----:B------:R0:W4:Y:S01]  /*0f00*/  LDG.E.U8 R9, desc[UR6][R12.64] ;  /* 0x000000060c097981 */ /* 0x000122000c1e1100 */
[-C--:B------:R-:W-:Y:S02]  /*0f10*/  IMAD R8, R18, R7.reuse, R8 ;  /* 0x0000000712087224 */ /* 0x080fe400078e0208 */
[----:B0-----:R-:W-:Y:S01]  /*0f20*/  IMAD R12, R26, R7, R4 ;  /* 0x000000071a0c7224 */ /* 0x001fe200078e0204 */
[C---:B------:R-:W-:Y:S01]  /*0f30*/  IADD3 R26, P0, PT, R17.reuse, UR8, RZ ;  /* 0x00000008111a7c10 */ /* 0x040fe2000ff1e0ff */
[----:B------:R0:W4:Y:S03]  /*0f40*/  LDG.E.U8 R13, desc[UR6][R24.64] ;  /* 0x00000006180d7981 */ /* 0x000126000c1e1100 */
[----:B------:R-:W-:-:S02]  /*0f50*/  LEA.HI.X.SX32 R27, R17, UR9, 0x1, P0 ;  /* 0x00000009111b7c11 */ /* 0x000fc400080f0eff */
[----:B------:R-:W-:Y:S01]  /*0f60*/  IADD3 R14, P0, PT, R12, UR8, RZ ;  /* 0x000000080c0e7c10 */ /* 0x000fe2000ff1e0ff */
[----:B------:R-:W-:Y:S02]  /*0f70*/  IMAD R4, R18, R7, R4 ;  /* 0x0000000712047224 */ /* 0x000fe400078e0204 */
[----:B------:R1:W4:Y:S01]  /*0f80*/  LDG.E.U8 R7, desc[UR6][R26.64] ;  /* 0x000000061a077981 */ /* 0x000322000c1e1100 */
[----:B------:R-:W-:Y:S02]  /*0f90*/  LEA.HI.X.SX32 R15, R12, UR9, 0x1, P0 ;  /* 0x000000090c0f7c11 */ /* 0x000fe400080f0eff */
[----:B0-----:R-:W-:-:S04]  /*0fa0*/  IADD3 R24, P1, PT, R10, UR8, RZ ;  /* 0x000000080a187c10 */ /* 0x001fc8000ff3e0ff */
[----:B------:R-:W-:Y:S02]  /*0fb0*/  LEA.HI.X.SX32 R25, R10, UR9, 0x1, P1 ;  /* 0x000000090a197c11 */ /* 0x000fe400088f0eff */
[----:B------:R0:W4:Y:S01]  /*0fc0*/  LDG.E.U8 R10, desc[UR6][R14.64] ;  /* 0x000000060e0a7981 */ /* 0x000122000c1e1100 */
[----:B-1----:R-:W-:-:S04]  /*0fd0*/  IADD3 R26, P0, PT, R8, UR8, RZ ;  /* 0x00000008081a7c10 */ /* 0x002fc8000ff1e0ff */
[----:B------:R-:W-:Y:S02]  /*0fe0*/  LEA.HI.X.SX32 R27, R8, UR9, 0x1, P0 ;  /* 0x00000009081b7c11 */ /* 0x000fe400080f0eff */
[----:B------:R1:W4:Y:S01]  /*0ff0*/  LDG.E.U8 R8, desc[UR6][R24.64] ;  /* 0x0000000618087981 */ /* 0x000322000c1e1100 */
[----:B0-----:R-:W-:-:S03]  /*1000*/  IADD3 R14, P1, PT, R4, UR8, RZ ;  /* 0x00000008040e7c10 */ /* 0x001fc6000ff3e0ff */
[----:B------:R-:W4:Y:S01]  /*1010*/  LDG.E.U8 R17, desc[UR6][R26.64] ;  /* 0x000000061a117981 */ /* 0x000f22000c1e1100 */
[----:B------:R-:W-:-:S05]  /*1020*/  LEA.HI.X.SX32 R15, R4, UR9, 0x1, P1 ;  /* 0x00000009040f7c11 */ /* 0x000fca00088f0eff */
[----:B------:R-:W4:Y:S01]  /*1030*/  LDG.E.U8 R18, desc[UR6][R14.64] ;  /* 0x000000060e127981 */ /* 0x000f22000c1e1100 */
[----:B------:R-:W-:Y:S02]  /*1040*/  SHF.R.S32.HI R4, RZ, 0x1f, R3 ;  /* 0x0000001fff047819 */ /* 0x000fe40000011403 */
[----:B-1----:R-:W-:-:S04]  /*1050*/  IADD3 R24, P0, PT, R3, UR8, RZ ;  /* 0x0000000803187c10 */ /* 0x002fc8000ff1e0ff */
[----:B------:R-:W-:-:S05]  /*1060*/  IADD3.X R25, PT, PT, R4, UR9, RZ, P0, !PT ;  /* 0x0000000904197c10 */ /* 0x000fca00087fe4ff */
[----:B------:R-:W4:Y:S01]  /*1070*/  LDG.E.U8 R12, desc[UR6][R24.64] ;  /* 0x00000006180c7981 */ /* 0x000f22000c1e1100 */
[----:B-----5:R-:W-:-:S04]  /*1080*/  IADD3 R2, PT, PT, R5, R6, R2 ;  /* 0x0000000605027210 */ /* 0x020fc80007ffe002 */
[----:B--2---:R-:W-:-:S04]  /*1090*/  IADD3 R19, PT, PT, R19, R2, R22 ;  /* 0x0000000213137210 */ /* 0x004fc80007ffe016 */
[----:B------:R-:W-:-:S04]  /*10a0*/  IADD3 R19, PT, PT, R20, R19, R29 ;  /* 0x0000001314137210 */ /* 0x000fc80007ffe01d */
[----:B------:R-:W-:-:S04]  /*10b0*/  IADD3 R16, PT, PT, R16, R19, R23 ;  /* 0x0000001310107210 */ /* 0x000fc80007ffe017 */
[----:B---3--:R-:W-:-:S04]  /*10c0*/  IADD3 R0, PT, PT, R0, R16, R21 ;  /* 0x0000001000007210 */ /* 0x008fc80007ffe015 */
[----:B----4-:R-:W-:-:S04]  /*10d0*/  IADD3 R28, PT, PT, R28, R0, R11 ;  /* 0x000000001c1c7210 */ /* 0x010fc80007ffe00b */
[----:B------:R-:W-:-:S04]  /*10e0*/  IADD3 R9, PT, PT, R13, R28, R9 ;  /* 0x0000001c0d097210 */ /* 0x000fc80007ffe009 */
[----:B------:R-:W-:-:S04]  /*10f0*/  IADD3 R7, PT, PT, R10, R9, R7 ;  /* 0x000000090a077210 */ /* 0x000fc80007ffe007 */
[----:B------:R-:W-:-:S05]  /*1100*/  IADD3 R7, PT, PT, R17, R7, R8 ;  /* 0x0000000711077210 */ /* 0x000fca0007ffe008 */
[----:B------:R-:W-:-:S04]  /*1110*/  IMAD.IADD R18, R7, 0x1, R18 ;  /* 0x0000000107127824 */ /* 0x000fc800078e0212 */
[----:B------:R-:W-:-:S05]  /*1120*/  VIADD R0, R18, 0xfffffff8 ;  /* 0xfffffff812007836 */ /* 0x000fca0000000000 */
[----:B------:R-:W-:-:S04]  /*1130*/  ISETP.GT.U32.AND P0, PT, R0, -0x4, PT ;  /* 0xfffffffc0000780c */ /* 0x000fc80003f04070 */
[----:B------:R-:W-:-:S13]  /*1140*/  ISETP.EQ.OR P0, PT, R12, RZ, P0 ;  /* 0x000000ff0c00720c */ /* 0x000fda0000702670 */
[----:B------:R-:W0:Y:S02]  /*1150*/  @!P0 LDC.64 R6, c[0x0][0x388] ;  /* 0x0000e200ff068b82 */ /* 0x000e240000000a00 */
[----:B0-----:R-:W-:-:S05]  /*1160*/  @!P0 IADD3 R6, P1, PT, R3, R6, RZ ;  /* 0x0000000603068210 */ /* 0x001fca0007f3e0ff */
[----:B------:R-:W-:-:S05]  /*1170*/  @!P0 IMAD.X R7, R4, 0x1, R7, P1 ;  /* 0x0000000104078824 */ /* 0x000fca00008e0607 */
[----:B------:R0:W-:Y:S01]  /*1180*/  @!P0 STG.E.U8 desc[UR6][R6.64], RZ ;  /* 0x000000ff06008986 */ /* 0x0001e2000c101106 */
[----:B------:R-:W-:Y:S05]  /*1190*/  @!P0 EXIT ;  /* 0x000000000000894d */ /* 0x000fea0003800000 */
[----:B------:R-:W-:Y:S01]  /*11a0*/  ISETP.NE.AND P0, PT, R18, 0x6, PT ;  /* 0x000000061200780c */ /* 0x000fe20003f05270 */
[----:B------:R-:W-:-:S03]  /*11b0*/  IMAD.MOV.U32 R0, RZ, RZ, 0x1 ;  /* 0x00000001ff007424 */ /* 0x000fc600078e00ff */
[----:B------:R-:W-:-:S13]  /*11c0*/  ISETP.NE.OR P0, PT, R12, RZ, P0 ;  /* 0x000000ff0c00720c */ /* 0x000fda0000705670 */
[----:B0-----:R-:W0:Y:S02]  /*11d0*/  @!P0 LDC.64 R6, c[0x0][0x388] ;  /* 0x0000e200ff068b82 */ /* 0x001e240000000a00 */
[----:B0-----:R-:W-:-:S05]  /*11e0*/  @!P0 IADD3 R6, P1, PT, R3, R6, RZ ;  /* 0x0000000603068210 */ /* 0x001fca0007f3e0ff */
[----:B------:R-:W-:-:S05]  /*11f0*/  @!P0 IMAD.X R7, R4, 0x1, R7, P1 ;  /* 0x0000000104078824 */ /* 0x000fca00008e0607 */
[----:B------:R0:W-:Y:S01]  /*1200*/  @!P0 STG.E.U8 desc[UR6][R6.64], R0 ;  /* 0x0000000006008986 */ /* 0x0001e2000c101106 */
[----:B------:R-:W-:Y:S05]  /*1210*/  @!P0 EXIT ;  /* 0x000000000000894d */ /* 0x000fea0003800000 */
[----:B------:R-:W1:Y:S02]  /*1220*/  LDCU.64 UR4, c[0x0][0x388] ;  /* 0x00007100ff0477ac */ /* 0x000e640008000a00 */
[----:B-1----:R-:W-:-:S04]  /*1230*/  IADD3 R2, P0, PT, R3, UR4, RZ ;  /* 0x0000000403027c10 */ /* 0x002fc8000ff1e0ff */
[----:B------:R-:W-:-:S05]  /*1240*/  IADD3.X R3, PT, PT, R4, UR5, RZ, P0, !PT ;  /* 0x0000000504037c10 */ /* 0x000fca00087fe4ff */
[----:B------:R-:W-:Y:S01]  /*1250*/  STG.E.U8 desc[UR6][R2.64], R12 ;  /* 0x0000000c02007986 */ /* 0x000fe2000c101106 */
[----:B------:R-:W-:Y:S05]  /*1260*/  EXIT ;  /* 0x000000000000794d */ /* 0x000fea0003800000 */
.L_x_0:
[----:B------:R-:W-:-:S00]  /*1270*/  BRA `(.L_x_0) ;  /* 0xfffffffc00fc7947 */ /* 0x000fc0000383ffff */
[----:B------:R-:W-:-:S00]  /*1280*/  NOP ;  /* 0x0000000000007918 */ /* 0x000fc00000000000 */
[----:B------:R-:W-:-:S00]  /*1290*/  NOP ;  /* 0x0000000000007918 */ /* 0x000fc00000000000 */
[----:B------:R-:W-:-:S00]  /*12a0*/  NOP ;  /* 0x0000000000007918 */ /* 0x000fc00000000000 */
[----:B------:R-:W-:-:S00]  /*12b0*/  NOP ;  /* 0x0000000000007918 */ /* 0x000fc00000000000 */
[----:B------:R-:W-:-:S00]  /*12c0*/  NOP ;  /* 0x0000000000007918 */ /* 0x000fc00000000000 */
[----:B------:R-:W-:-:S00]  /*12d0*/  NOP ;  /* 0x0000000000007918 */ /* 0x000fc00000000000 */
[----:B------:R-:W-:-:S00]  /*12e0*/  NOP ;  /* 0x0000000000007918 */ /* 0x000fc00000000000 */
[----:B------:R-:W-:-:S00]  /*12f0*/  NOP ;  /* 0x0000000000007918 */ /* 0x000fc00000000000 */
.L_x_1:


//--------------------- .nv.shared.reserved.0     --------------------------
	.section	.nv.shared.reserved.0,"aw",@nobits
	.weak		__nv_reservedSMEM_offset_0_alias
	.size		__nv_reservedSMEM_offset_0_alias, 0, 64
	.other		__nv_reservedSMEM_offset_0_alias,@"STO_CUDA_RESERVED_SHARED STV_DEFAULT"
__nv_reservedSMEM_offset_0_alias:
	.zero		0
	.zero		64


//--------------------- .nv.constant0._Z13life3d_kernelPhS_i --------------------------
	.section	.nv.constant0._Z13life3d_kernelPhS_i,"a",@progbits
	.sectionflags	@""
	.align	4
.nv.constant0._Z13life3d_kernelPhS_i:
	.zero		916


//--------------------- SYMBOLS --------------------------

	.type		.nv.reservedSmem.offset0,@object
	.size		.nv.reservedSmem.offset0,0x4
